//
// Generated by NVIDIA NVVM Compiler
//
// Compiler Build ID: CL-36424714
// Cuda compilation tools, release 13.0, V13.0.88
// Based on NVVM 20.0.0
//

.version 9.0
.target sm_100
.address_size 64

	// .globl	_Z6kernelPi

.visible .entry _Z6kernelPi(
	.param .u64 .ptr .align 1 _Z6kernelPi_param_0
)
{
	.reg .pred 	%p<2>;
	.reg .b32 	%r<8>;
	.reg .b64 	%rd<3>;

	ld.param.u64 	%rd2, [_Z6kernelPi_param_0];
	cvta.to.global.u64 	%rd1, %rd2;
	mov.u32 	%r1, %tid.x;
	mov.u32 	%r3, %ctaid.x;
	mov.u32 	%r4, %ntid.x;
	mul.lo.s32 	%r5, %r4, %r3;
	neg.s32 	%r2, %r5;
$L__BB0_1:
	setp.ne.s32 	%p1, %r1, %r2;
	@%p1 bra 	$L__BB0_3;
	mov.b32 	%r6, 1;
	st.global.u32 	[%rd1], %r6;
$L__BB0_3:
	mov.b32 	%r7, 1000;
	// begin inline asm
	nanosleep.u32 %r7;
	// end inline asm
	bra.uni 	$L__BB0_1;

}


// ===== COMPILED SASS (sm_100) =====

	.target	sm_100

	.elftype	@"ET_EXEC"


//--------------------- .note.nv.tkinfo           --------------------------
	.section	.note.nv.tkinfo,"",@"SHT_NOTE"
	.sectionflags	@"SHF_NOTE_NV_TKINFO"
	.tkinfo
        /*0018*/ 	.word	0x00000002
        /*0030*/ 	.string	""
        /*0030*/ 	.string	"ptxas"
        /*0030*/ 	.string	"Cuda compilation tools, release 13.0, V13.0.88"
        /*0030*/ 	.string	"Build cuda_13.0.r13.0/compiler.36424714_0"
        /*0030*/ 	.string	"-arch sm_100 -m 64 "



//--------------------- .note.nv.cuinfo           --------------------------
	.section	.note.nv.cuinfo,"",@"SHT_NOTE"
	.sectionflags	@"SHF_NOTE_NV_CUINFO"
        /*0018*/ 	.short	0x0002
        /*001a*/ 	.short	0x0064
        /*001c*/ 	.short	0x0082
	.zero		2


//--------------------- .nv.info                  --------------------------
	.section	.nv.info,"",@"SHT_CUDA_INFO"
	.align	4


	//----- nvinfo : EIATTR_REGCOUNT
	.align		4
        /*0000*/ 	.byte	0x04, 0x2f
        /*0002*/ 	.short	(.L_1 - .L_0)
	.align		4
.L_0:
        /*0004*/ 	.word	index@(_Z6kernelPi)
        /*0008*/ 	.word	0x00000008


	//----- nvinfo : EIATTR_FRAME_SIZE
	.align		4
.L_1:
        /*000c*/ 	.byte	0x04, 0x11
        /*000e*/ 	.short	(.L_3 - .L_2)
	.align		4
.L_2:
        /*0010*/ 	.word	index@(_Z6kernelPi)
        /*0014*/ 	.word	0x00000000


	//----- nvinfo : EIATTR_MIN_STACK_SIZE
	.align		4
.L_3:
        /*0018*/ 	.byte	0x04, 0x12
        /*001a*/ 	.short	(.L_5 - .L_4)
	.align		4
.L_4:
        /*001c*/ 	.word	index@(_Z6kernelPi)
        /*0020*/ 	.word	0x00000000
.L_5:


//--------------------- .nv.compat                --------------------------
	.section	.nv.compat,"",@"SHT_CUDA_COMPAT_INFO"
	.align	4
        /*0000*/ 	.byte	0x02, 0x09, 0x00, 0x00, 0x02, 0x02, 0x01, 0x00, 0x02, 0x05, 0x05, 0x00, 0x03, 0x07, 0x01, 0x01
        /*0010*/ 	.byte	0x02, 0x03, 0x00, 0x00, 0x02, 0x06, 0x01, 0x00, 0x04, 0x0b, 0x08, 0x00, 0x09, 0x00, 0x00, 0x00
        /*0020*/ 	.byte	0x00, 0x00, 0x00, 0x00


//--------------------- .nv.info._Z6kernelPi      --------------------------
	.section	.nv.info._Z6kernelPi,"",@"SHT_CUDA_INFO"
	.sectionflags	@""
	.align	4


	//----- nvinfo : EIATTR_CUDA_API_VERSION
	.align		4
        /*0000*/ 	.byte	0x04, 0x37
        /*0002*/ 	.short	(.L_7 - .L_6)
.L_6:
        /*0004*/ 	.word	0x00000082


	//----- nvinfo : EIATTR_KPARAM_INFO
	.align		4
.L_7:
        /*0008*/ 	.byte	0x04, 0x17
        /*000a*/ 	.short	(.L_9 - .L_8)
.L_8:
        /*000c*/ 	.word	0x00000000
        /*0010*/ 	.short	0x0000
        /*0012*/ 	.short	0x0000
        /*0014*/ 	.byte	0x00, 0xf5, 0x21, 0x00


	//----- nvinfo : EIATTR_SPARSE_MMA_MASK
	.align		4
.L_9:
        /*0018*/ 	.byte	0x03, 0x50
        /*001a*/ 	.short	0x0000


	//----- nvinfo : EIATTR_MAXREG_COUNT
	.align		4
        /*001c*/ 	.byte	0x03, 0x1b
        /*001e*/ 	.short	0x00ff


	//----- nvinfo : EIATTR_MERCURY_ISA_VERSION
	.align		4
        /*0020*/ 	.byte	0x03, 0x5f
        /*0022*/ 	.short	0x0101


	//----- nvinfo : EIATTR_VRC_CTA_INIT_COUNT
	.align		4
        /*0024*/ 	.byte	0x02, 0x4a
	.zero		1
	.zero		1


	//----- nvinfo : EIATTR_CBANK_PARAM_SIZE
	.align		4
        /*0028*/ 	.byte	0x03, 0x19
        /*002a*/ 	.short	0x0008


	//----- nvinfo : EIATTR_PARAM_CBANK
	.align		4
        /*002c*/ 	.byte	0x04, 0x0a
        /*002e*/ 	.short	(.L_11 - .L_10)
	.align		4
.L_10:
        /*0030*/ 	.word	index@(.nv.constant0._Z6kernelPi)
        /*0034*/ 	.short	0x0380
        /*0036*/ 	.short	0x0008


	//----- nvinfo : EIATTR_SW_WAR
	.align		4
.L_11:
        /*0038*/ 	.byte	0x04, 0x36
        /*003a*/ 	.short	(.L_13 - .L_12)
.L_12:
        /*003c*/ 	.word	0x00000008
.L_13:


//--------------------- .nv.callgraph             --------------------------
	.section	.nv.callgraph,"",@"SHT_CUDA_CALLGRAPH"
	.align	4
	.sectionentsize	8
	.align		4
        /*0000*/ 	.word	0x00000000
	.align		4
        /*0004*/ 	.word	0xffffffff
	.align		4
        /*0008*/ 	.word	0x00000000
	.align		4
        /*000c*/ 	.word	0xfffffffe
	.align		4
        /*0010*/ 	.word	0x00000000
	.align		4
        /*0014*/ 	.word	0xfffffffd
	.align		4
        /*0018*/ 	.word	0x00000000
	.align		4
        /*001c*/ 	.word	0xfffffffc


//--------------------- .text._Z6kernelPi         --------------------------
	.section	.text._Z6kernelPi,"ax",@progbits
	.align	128
        .global         _Z6kernelPi
        .type           _Z6kernelPi,@function
        .size           _Z6kernelPi,(.L_x_2 - _Z6kernelPi)
        .other          _Z6kernelPi,@"STO_CUDA_ENTRY STV_DEFAULT"
_Z6kernelPi:
.text._Z6kernelPi:
[----:B------:R-:W-:Y:S08]  /*0000*/  LDC R1, c[0x0][0x37c] ;  /* 0x0000df00ff017b82 */ /* 0x000ff00000000800 */
[----:B------:R-:W0:Y:S01]  /*0010*/  S2UR UR4, SR_CTAID.X ;  /* 0x00000000000479c3 */ /* 0x000e220000002500 */
[----:B------:R-:W1:Y:S01]  /*0020*/  S2R R0, SR_TID.X ;  /* 0x0000000000007919 */ /* 0x000e620000002100 */
[----:B------:R-:W2:Y:S01]  /*0030*/  LDCU UR5, c[0x0][0x360] ;  /* 0x00006c00ff0577ac */ /* 0x000ea20008000800 */
[----:B0-----:R-:W-:-:S04]  /*0040*/  UIADD3 UR4, UPT, UPT, URZ, -UR4, URZ ;  /* 0x80000004ff047290 */ /* 0x001fc8000fffe0ff */
[----:B--2---:R-:W-:-:S06]  /*0050*/  UIMAD UR5, UR4, UR5, URZ ;  /* 0x00000005040572a4 */ /* 0x004fcc000f8e02ff */
[----:B-1----:R-:W-:-:S05]  /*0060*/  ISETP.NE.AND P0, PT, R0, UR5, PT ;  /* 0x0000000500007c0c */ /* 0x002fca000bf05270 */
[----:B------:R-:W0:Y:S08]  /*0070*/  LDCU.64 UR4, c[0x0][0x358] ;  /* 0x00006b00ff0477ac */ /* 0x000e300008000a00 */
[----:B------:R-:W1:Y:S01]  /*0080*/  @!P0 LDC.64 R2, c[0x0][0x380] ;  /* 0x0000e000ff028b82 */ /* 0x000e620000000a00 */
[----:B------:R-:W-:-:S07]  /*0090*/  @!P0 MOV R5, 0x1 ;  /* 0x0000000100058802 */ /* 0x000fce0000000f00 */
.L_x_0:
[----:B012---:R2:W-:Y:S01]  /*00a0*/  @!P0 STG.E desc[UR4][R2.64], R5 ;  /* 0x0000000502008986 */ /* 0x0075e2000c101904 */
[----:B------:R-:W-:Y:S05]  /*00b0*/  NANOSLEEP 0x3e8 ;  /* 0x000003e80000795d */ /* 0x000fea0003800000 */
[----:B------:R-:W-:Y:S05]  /*00c0*/  BRA `(.L_x_0) ;  /* 0xfffffffc00f47947 */ /* 0x000fea000383ffff */
.L_x_1:
[----:B------:R-:W-:-:S00]  /*00d0*/  BRA `(.L_x_1) ;  /* 0xfffffffc00fc7947 */ /* 0x000fc0000383ffff */
[----:B------:R-:W-:-:S00]  /*00e0*/  NOP ;  /* 0x0000000000007918 */ /* 0x000fc00000000000 */
        /* <DEDUP_REMOVED lines=9> */
.L_x_2:


//--------------------- .nv.shared.reserved.0     --------------------------
	.section	.nv.shared.reserved.0,"aw",@nobits
	.weak		__nv_reservedSMEM_offset_0_alias
	.size		__nv_reservedSMEM_offset_0_alias, 0, 64
	.other		__nv_reservedSMEM_offset_0_alias,@"STO_CUDA_RESERVED_SHARED STV_DEFAULT"
__nv_reservedSMEM_offset_0_alias:
	.zero		0
	.zero		64


//--------------------- .nv.constant0._Z6kernelPi --------------------------
	.section	.nv.constant0._Z6kernelPi,"a",@progbits
	.sectionflags	@""
	.align	4
.nv.constant0._Z6kernelPi:
	.zero		904


//--------------------- SYMBOLS --------------------------

	.type		.nv.reservedSmem.offset0,@object
	.size		.nv.reservedSmem.offset0,0x4
